	.headerflags	@"EF_CUDA_TEXMODE_UNIFIED EF_CUDA_64BIT_ADDRESS EF_CUDA_ACCELERATORS EF_CUDA_SM90 EF_CUDA_VIRTUAL_SM(EF_CUDA_SM90)"
	.elftype	@"ET_EXEC"


//--------------------- .nv.info                  --------------------------
	.section	.nv.info,"",@"SHT_CUDA_INFO"
	.align	4


	//----- nvinfo : EIATTR_REGCOUNT
	.align		4
        /*0000*/ 	.byte	0x04, 0x2f
        /*0002*/ 	.short	(.L_3 - .L_2)
	.align		4
.L_2:
        /*0004*/ 	.word	index@(triton_poi_fused__native_batch_norm_legit_no_training_58)
        /*0008*/ 	.word	0x00000014


	//----- nvinfo : EIATTR_MIN_STACK_SIZE
	.align		4
.L_3:
        /*000c*/ 	.byte	0x04, 0x12
        /*000e*/ 	.short	(.L_5 - .L_4)
	.align		4
.L_4:
        /*0010*/ 	.word	index@(triton_poi_fused__native_batch_norm_legit_no_training_58)
        /*0014*/ 	.word	0x00000000


	//----- nvinfo : EIATTR_FRAME_SIZE
	.align		4
.L_5:
        /*0018*/ 	.byte	0x04, 0x11
        /*001a*/ 	.short	(.L_7 - .L_6)
	.align		4
.L_6:
        /*001c*/ 	.word	index@(triton_poi_fused__native_batch_norm_legit_no_training_58)
        /*0020*/ 	.word	0x00000000


	//----- nvinfo : EIATTR_MIN_STACK_SIZE
	.align		4
.L_7:
        /*0024*/ 	.byte	0x04, 0x12
        /*0026*/ 	.short	(.L_9 - .L_8)
	.align		4
.L_8:
        /*0028*/ 	.word	index@(triton_poi_fused__native_batch_norm_legit_no_training_58)
        /*002c*/ 	.word	0x00000000
.L_9:


//--------------------- .nv.info.triton_poi_fused__native_batch_norm_legit_no_training_58 --------------------------
	.section	.nv.info.triton_poi_fused__native_batch_norm_legit_no_training_58,"",@"SHT_CUDA_INFO"
	.sectionflags	@""
	.align	4


	//----- nvinfo : EIATTR_CUDA_API_VERSION
	.align		4
        /*0000*/ 	.byte	0x04, 0x37
        /*0002*/ 	.short	(.L_11 - .L_10)
.L_10:
        /*0004*/ 	.word	0x0000007c


	//----- nvinfo : EIATTR_KPARAM_INFO
	.align		4
.L_11:
        /*0008*/ 	.byte	0x04, 0x17
        /*000a*/ 	.short	(.L_13 - .L_12)
.L_12:
        /*000c*/ 	.word	0x00000000
        /*0010*/ 	.short	0x0006
        /*0012*/ 	.short	0x0030
        /*0014*/ 	.byte	0x00, 0xf0, 0x11, 0x00


	//----- nvinfo : EIATTR_KPARAM_INFO
	.align		4
.L_13:
        /*0018*/ 	.byte	0x04, 0x17
        /*001a*/ 	.short	(.L_15 - .L_14)
.L_14:
        /*001c*/ 	.word	0x00000000
        /*0020*/ 	.short	0x0005
        /*0022*/ 	.short	0x0028
        /*0024*/ 	.byte	0x00, 0xf4, 0x21, 0x00


	//----- nvinfo : EIATTR_KPARAM_INFO
	.align		4
.L_15:
        /*0028*/ 	.byte	0x04, 0x17
        /*002a*/ 	.short	(.L_17 - .L_16)
.L_16:
        /*002c*/ 	.word	0x00000000
        /*0030*/ 	.short	0x0004
        /*0032*/ 	.short	0x0020
        /*0034*/ 	.byte	0x00, 0xf4, 0x21, 0x00


	//----- nvinfo : EIATTR_KPARAM_INFO
	.align		4
.L_17:
        /*0038*/ 	.byte	0x04, 0x17
        /*003a*/ 	.short	(.L_19 - .L_18)
.L_18:
        /*003c*/ 	.word	0x00000000
        /*0040*/ 	.short	0x0003
        /*0042*/ 	.short	0x0018
        /*0044*/ 	.byte	0x00, 0xf4, 0x21, 0x00


	//----- nvinfo : EIATTR_KPARAM_INFO
	.align		4
.L_19:
        /*0048*/ 	.byte	0x04, 0x17
        /*004a*/ 	.short	(.L_21 - .L_20)
.L_20:
        /*004c*/ 	.word	0x00000000
        /*0050*/ 	.short	0x0002
        /*0052*/ 	.short	0x0010
        /*0054*/ 	.byte	0x00, 0xf4, 0x21, 0x00


	//----- nvinfo : EIATTR_KPARAM_INFO
	.align		4
.L_21:
        /*0058*/ 	.byte	0x04, 0x17
        /*005a*/ 	.short	(.L_23 - .L_22)
.L_22:
        /*005c*/ 	.word	0x00000000
        /*0060*/ 	.short	0x0001
        /*0062*/ 	.short	0x0008
        /*0064*/ 	.byte	0x00, 0xf4, 0x21, 0x00


	//----- nvinfo : EIATTR_KPARAM_INFO
	.align		4
.L_23:
        /*0068*/ 	.byte	0x04, 0x17
        /*006a*/ 	.short	(.L_25 - .L_24)
.L_24:
        /*006c*/ 	.word	0x00000000
        /*0070*/ 	.short	0x0000
        /*0072*/ 	.short	0x0000
        /*0074*/ 	.byte	0x00, 0xf4, 0x21, 0x00


	//----- nvinfo : EIATTR_SPARSE_MMA_MASK
	.align		4
.L_25:
        /*0078*/ 	.byte	0x03, 0x50
        /*007a*/ 	.short	0x0000


	//----- nvinfo : EIATTR_MAXREG_COUNT
	.align		4
        /*007c*/ 	.byte	0x03, 0x1b
        /*007e*/ 	.short	0x00ff


	//----- nvinfo : EIATTR_EXIT_INSTR_OFFSETS
	.align		4
        /*0080*/ 	.byte	0x04, 0x1c
        /*0082*/ 	.short	(.L_27 - .L_26)


	//   ....[0]....
.L_26:
        /*0084*/ 	.word	0x00000390


	//----- nvinfo : EIATTR_REQNTID
	.align		4
.L_27:
        /*0088*/ 	.byte	0x04, 0x10
        /*008a*/ 	.short	(.L_29 - .L_28)
.L_28:
        /*008c*/ 	.word	0x00000080
        /*0090*/ 	.word	0x00000001
        /*0094*/ 	.word	0x00000001


	//----- nvinfo : EIATTR_CBANK_PARAM_SIZE
	.align		4
.L_29:
        /*0098*/ 	.byte	0x03, 0x19
        /*009a*/ 	.short	0x0034


	//----- nvinfo : EIATTR_PARAM_CBANK
	.align		4
        /*009c*/ 	.byte	0x04, 0x0a
        /*009e*/ 	.short	(.L_31 - .L_30)
	.align		4
.L_30:
        /*00a0*/ 	.word	index@(.nv.constant0.triton_poi_fused__native_batch_norm_legit_no_training_58)
        /*00a4*/ 	.short	0x0210
        /*00a6*/ 	.short	0x0034


	//----- nvinfo : EIATTR_SW_WAR
	.align		4
.L_31:
        /*00a8*/ 	.byte	0x04, 0x36
        /*00aa*/ 	.short	(.L_33 - .L_32)
.L_32:
        /*00ac*/ 	.word	0x00000008
.L_33:


//--------------------- .nv.callgraph             --------------------------
	.section	.nv.callgraph,"",@"SHT_CUDA_CALLGRAPH"
	.align	4
	.sectionentsize	8
	.align		4
        /*0000*/ 	.word	0x00000000
	.align		4
        /*0004*/ 	.word	0xffffffff
	.align		4
        /*0008*/ 	.word	0x00000000
	.align		4
        /*000c*/ 	.word	0xfffffffe
	.align		4
        /*0010*/ 	.word	0x00000000
	.align		4
        /*0014*/ 	.word	0xfffffffd
	.align		4
        /*0018*/ 	.word	0x00000000
	.align		4
        /*001c*/ 	.word	0xfffffffc


//--------------------- .nv.constant4             --------------------------
	.section	.nv.constant4,"a",@progbits
	.align	8
	.align		8
.nv.constant4:
        /*0000*/ 	.dword	_$_str
	.align		8
        /*0008*/ 	.dword	_$_str_$_2


//--------------------- .text.triton_poi_fused__native_batch_norm_legit_no_training_58 --------------------------
	.section	.text.triton_poi_fused__native_batch_norm_legit_no_training_58,"ax",@progbits
	.align	128
        .global         triton_poi_fused__native_batch_norm_legit_no_training_58
        .type           triton_poi_fused__native_batch_norm_legit_no_training_58,@function
        .size           triton_poi_fused__native_batch_norm_legit_no_training_58,(.L_x_1 - triton_poi_fused__native_batch_norm_legit_no_training_58)
        .other          triton_poi_fused__native_batch_norm_legit_no_training_58,@"STO_CUDA_ENTRY STV_DEFAULT"
triton_poi_fused__native_batch_norm_legit_no_training_58:
.text.triton_poi_fused__native_batch_norm_legit_no_training_58:
[----:B------:R-:W-:Y:S01]  /*0000*/  LDC R1, c[0x0][0x28] ;  /* 0x00000a00ff017b82 */ /* 0x000fe20000000800 */
[----:B------:R-:W1:Y:S01]  /*0010*/  S2R R0, SR_TID.X ;  /* 0x0000000000007919 */ /* 0x000e620000002100 */
[----:B------:R-:W-:-:S06]  /*0020*/  HFMA2.MMA R2, -RZ, RZ, 0, 0 ;  /* 0x00000000ff027435 */ /* 0x000fcc00000001ff */
[----:B------:R-:W2:Y:S01]  /*0030*/  LDC.64 R4, c[0x0][0x220] ;  /* 0x00008800ff047b82 */ /* 0x000ea20000000a00 */
[----:B------:R-:W-:Y:S01]  /*0040*/  ULDC.64 UR4, c[0x0][0x208] ;  /* 0x0000820000047ab9 */ /* 0x000fe20000000a00 */
[----:B------:R-:W3:Y:S06]  /*0050*/  S2R R3, SR_CTAID.X ;  /* 0x0000000000037919 */ /* 0x000eec0000002500 */
[----:B------:R-:W4:Y:S08]  /*0060*/  LDC.64 R8, c[0x0][0x218] ;  /* 0x00008600ff087b82 */ /* 0x000f300000000a00 */
[----:B------:R-:W5:Y:S08]  /*0070*/  LDC.64 R10, c[0x0][0x228] ;  /* 0x00008a00ff0a7b82 */ /* 0x000f700000000a00 */
[----:B------:R-:W5:Y:S01]  /*0080*/  LDC.64 R12, c[0x0][0x230] ;  /* 0x00008c00ff0c7b82 */ /* 0x000f620000000a00 */
[----:B-1----:R-:W-:-:S04]  /*0090*/  SHF.L.U32 R0, R0, 0x1, RZ ;  /* 0x0000000100007819 */ /* 0x002fc800000006ff */
[----:B------:R-:W-:-:S04]  /*00a0*/  LOP3.LUT R0, R0, 0xfe, RZ, 0xc0, !PT ;  /* 0x000000fe00007812 */ /* 0x000fc800078ec0ff */
[----:B---3--:R-:W-:-:S05]  /*00b0*/  LEA R3, R3, R0, 0x8 ;  /* 0x0000000003037211 */ /* 0x008fca00078e40ff */
[----:B------:R-:W-:-:S05]  /*00c0*/  IMAD.HI R0, R3, -0x6db6db6d, R2 ;  /* 0x9249249303007827 */ /* 0x000fca00078e0202 */
[----:B------:R-:W-:-:S04]  /*00d0*/  SHF.R.U32.HI R7, RZ, 0x1f, R0 ;  /* 0x0000001fff077819 */ /* 0x000fc80000011600 */
[----:B------:R-:W-:-:S05]  /*00e0*/  LEA.HI.SX32 R7, R0, R7, 0x16 ;  /* 0x0000000700077211 */ /* 0x000fca00078fb2ff */
[----:B------:R-:W-:Y:S02]  /*00f0*/  IMAD R15, R7, -0x700, R3 ;  /* 0xfffff900070f7824 */ /* 0x000fe400078e0203 */
[----:B------:R-:W1:Y:S02]  /*0100*/  LDC.64 R6, c[0x0][0x210] ;  /* 0x00008400ff067b82 */ /* 0x000e640000000a00 */
[----:B--2---:R-:W-:-:S06]  /*0110*/  IMAD.WIDE R4, R15, 0x4, R4 ;  /* 0x000000040f047825 */ /* 0x004fcc00078e0204 */
[----:B------:R-:W2:Y:S01]  /*0120*/  LDG.E.EL.64 R4, desc[UR4][R4.64] ;  /* 0x0000000404047981 */ /* 0x000ea2000c2e1b00 */
[----:B----4-:R-:W-:-:S04]  /*0130*/  IMAD.WIDE R8, R15, 0x4, R8 ;  /* 0x000000040f087825 */ /* 0x010fc800078e0208 */
[C---:B-----5:R-:W-:Y:S02]  /*0140*/  IMAD.WIDE R10, R15.reuse, 0x4, R10 ;  /* 0x000000040f0a7825 */ /* 0x060fe400078e020a */
[----:B------:R-:W3:Y:S02]  /*0150*/  LDG.E.EL.64 R8, desc[UR4][R8.64] ;  /* 0x0000000408087981 */ /* 0x000ee4000c2e1b00 */
[----:B0-----:R-:W-:Y:S02]  /*0160*/  IMAD.WIDE R12, R15, 0x4, R12 ;  /* 0x000000040f0c7825 */ /* 0x001fe400078e020c */
[----:B------:R-:W4:Y:S04]  /*0170*/  LDG.E.EL.64 R10, desc[UR4][R10.64] ;  /* 0x000000040a0a7981 */ /* 0x000f28000c2e1b00 */
[----:B------:R-:W4:Y:S01]  /*0180*/  LDG.E.EL.64 R12, desc[UR4][R12.64] ;  /* 0x000000040c0c7981 */ /* 0x000f22000c2e1b00 */
[----:B-1----:R-:W-:-:S06]  /*0190*/  IMAD.WIDE R6, R3, 0x4, R6 ;  /* 0x0000000403067825 */ /* 0x002fcc00078e0206 */
[----:B------:R-:W3:Y:S01]  /*01a0*/  LDG.E.64 R6, desc[UR4][R6.64] ;  /* 0x0000000406067981 */ /* 0x000ee2000c1e1b00 */
[----:B------:R-:W-:Y:S01]  /*01b0*/  MOV R17, 0x3e800000 ;  /* 0x3e80000000117802 */ /* 0x000fe20000000f00 */
[----:B--2---:R-:W-:Y:S01]  /*01c0*/  FADD R4, R4, 9.9999997473787516356e-06 ;  /* 0x3727c5ac04047421 */ /* 0x004fe20000000000 */
[----:B------:R-:W-:-:S03]  /*01d0*/  FADD R0, R5, 9.9999997473787516356e-06 ;  /* 0x3727c5ac05007421 */ /* 0x000fc60000000000 */
[----:B------:R0:W1:Y:S08]  /*01e0*/  MUFU.SQRT R2, R4 ;  /* 0x0000000400027308 */ /* 0x0000700000002000 */
[----:B------:R-:W2:Y:S01]  /*01f0*/  MUFU.SQRT R14, R0 ;  /* 0x00000000000e7308 */ /* 0x000ea20000002000 */
[----:B0-----:R-:W0:Y:S01]  /*0200*/  LDC.64 R4, c[0x0][0x238] ;  /* 0x00008e00ff047b82 */ /* 0x001e220000000a00 */
[----:B-1----:R-:W-:-:S02]  /*0210*/  FSETP.GT.AND P0, PT, R2, 8.50705917302346158658e+37, PT ;  /* 0x7e8000000200780b */ /* 0x002fc40003f04000 */
[----:B------:R-:W-:Y:S02]  /*0220*/  FSETP.GEU.AND P2, PT, R2, 1.175494350822287508e-38, PT ;  /* 0x008000000200780b */ /* 0x000fe40003f4e000 */
[C---:B--2---:R-:W-:Y:S02]  /*0230*/  FSETP.GT.AND P1, PT, R14.reuse, 8.50705917302346158658e+37, PT ;  /* 0x7e8000000e00780b */ /* 0x044fe40003f24000 */
[----:B------:R-:W-:-:S07]  /*0240*/  FSETP.GEU.AND P3, PT, R14, 1.175494350822287508e-38, PT ;  /* 0x008000000e00780b */ /* 0x000fce0003f6e000 */
[----:B------:R-:W-:-:S04]  /*0250*/  @P0 FMUL R2, R2, 0.25 ;  /* 0x3e80000002020820 */ /* 0x000fc80000400000 */
[----:B------:R-:W-:Y:S01]  /*0260*/  @!P2 FMUL R2, R2, 16777216 ;  /* 0x4b8000000202a820 */ /* 0x000fe20000400000 */
[----:B------:R-:W-:-:S04]  /*0270*/  @P1 FMUL R14, R14, 0.25 ;  /* 0x3e8000000e0e1820 */ /* 0x000fc80000400000 */
[----:B------:R-:W-:Y:S01]  /*0280*/  @!P3 FMUL R14, R14, 16777216 ;  /* 0x4b8000000e0eb820 */ /* 0x000fe20000400000 */
[----:B------:R-:W1:Y:S01]  /*0290*/  MUFU.RCP R2, R2 ;  /* 0x0000000200027308 */ /* 0x000e620000001000 */
[----:B------:R-:W-:-:S07]  /*02a0*/  FSEL R15, R17, 1, P0 ;  /* 0x3f800000110f7808 */ /* 0x000fce0000000000 */
[----:B------:R-:W2:Y:S01]  /*02b0*/  MUFU.RCP R14, R14 ;  /* 0x0000000e000e7308 */ /* 0x000ea20000001000 */
[----:B------:R-:W-:Y:S01]  /*02c0*/  FSEL R17, R17, 1, P1 ;  /* 0x3f80000011117808 */ /* 0x000fe20000800000 */
[----:B------:R-:W-:-:S04]  /*02d0*/  @!P2 FMUL R15, R15, 16777216 ;  /* 0x4b8000000f0fa820 */ /* 0x000fc80000400000 */
[----:B------:R-:W-:Y:S01]  /*02e0*/  @!P3 FMUL R17, R17, 16777216 ;  /* 0x4b8000001111b820 */ /* 0x000fe20000400000 */
[----:B---3--:R-:W-:Y:S01]  /*02f0*/  FADD R7, R7, -R9 ;  /* 0x8000000907077221 */ /* 0x008fe20000000000 */
[----:B------:R-:W-:Y:S01]  /*0300*/  FADD R6, R6, -R8 ;  /* 0x8000000806067221 */ /* 0x000fe20000000000 */
[----:B-1----:R-:W-:Y:S01]  /*0310*/  FMUL R15, R2, R15 ;  /* 0x0000000f020f7220 */ /* 0x002fe20000400000 */
[----:B--2---:R-:W-:-:S03]  /*0320*/  FMUL R0, R14, R17 ;  /* 0x000000110e007220 */ /* 0x004fc60000400000 */
[----:B------:R-:W-:Y:S01]  /*0330*/  FMUL R15, R6, R15 ;  /* 0x0000000f060f7220 */ /* 0x000fe20000400000 */
[----:B------:R-:W-:Y:S01]  /*0340*/  FMUL R0, R7, R0 ;  /* 0x0000000007007220 */ /* 0x000fe20000400000 */
[----:B0-----:R-:W-:-:S04]  /*0350*/  IMAD.WIDE R4, R3, 0x4, R4 ;  /* 0x0000000403047825 */ /* 0x001fc800078e0204 */
[----:B----4-:R-:W-:Y:S01]  /*0360*/  FFMA R10, R10, R15, R12 ;  /* 0x0000000f0a0a7223 */ /* 0x010fe2000000000c */
[----:B------:R-:W-:-:S05]  /*0370*/  FFMA R11, R11, R0, R13 ;  /* 0x000000000b0b7223 */ /* 0x000fca000000000d */
[----:B------:R-:W-:Y:S01]  /*0380*/  STG.E.64 desc[UR4][R4.64], R10 ;  /* 0x0000000a04007986 */ /* 0x000fe2000c101b04 */
[----:B------:R-:W-:Y:S05]  /*0390*/  EXIT ;  /* 0x000000000000794d */ /* 0x000fea0003800000 */
.L_x_0:
[----:B------:R-:W-:-:S00]  /*03a0*/  BRA `(.L_x_0) ;  /* 0xfffffffc00fc7947 */ /* 0x000fc0000383ffff */
[----:B------:R-:W-:-:S00]  /*03b0*/  NOP ;  /* 0x0000000000007918 */ /* 0x000fc00000000000 */
        /* <DEDUP_REMOVED lines=12> */
.L_x_1:


//--------------------- .nv.global.init           --------------------------
	.section	.nv.global.init,"aw",@progbits
.nv.global.init:
	.type		_$_str,@object
	.size		_$_str,(_$_str_$_2 - _$_str)
_$_str:
        /*0000*/ 	.byte	0x5f, 0x5f, 0x43, 0x55, 0x44, 0x41, 0x5f, 0x46, 0x54, 0x5a, 0x00
	.type		_$_str_$_2,@object
	.size		_$_str_$_2,(.L_1 - _$_str_$_2)
_$_str_$_2:
        /*000b*/ 	.byte	0x5f, 0x5f, 0x43, 0x55, 0x44, 0x41, 0x5f, 0x50, 0x52, 0x45, 0x43, 0x5f, 0x53, 0x51, 0x52, 0x54
        /*001b*/ 	.byte	0x00
.L_1:


//--------------------- .nv.constant0.triton_poi_fused__native_batch_norm_legit_no_training_58 --------------------------
	.section	.nv.constant0.triton_poi_fused__native_batch_norm_legit_no_training_58,"a",@progbits
	.sectionflags	@""
	.align	4
.nv.constant0.triton_poi_fused__native_batch_norm_legit_no_training_58:
	.zero		580
